//
// Generated by NVIDIA NVVM Compiler
//
// Compiler Build ID: CL-36424714
// Cuda compilation tools, release 13.0, V13.0.88
// Based on NVVM 20.0.0
//

.version 9.0
.target sm_100
.address_size 64

	// .globl	_Z19l2_norm_coop_kernelPKfiPf
.extern .shared .align 16 .b8 sdata[];

.visible .entry _Z19l2_norm_coop_kernelPKfiPf(
	.param .u64 .ptr .align 1 _Z19l2_norm_coop_kernelPKfiPf_param_0,
	.param .u32 _Z19l2_norm_coop_kernelPKfiPf_param_1,
	.param .u64 .ptr .align 1 _Z19l2_norm_coop_kernelPKfiPf_param_2
)
{
	.reg .pred 	%p<16>;
	.reg .b32 	%r<69>;
	.reg .b32 	%f<32>;
	.reg .b64 	%rd<31>;

	ld.param.u64 	%rd6, [_Z19l2_norm_coop_kernelPKfiPf_param_0];
	ld.param.u32 	%r22, [_Z19l2_norm_coop_kernelPKfiPf_param_1];
	ld.param.u64 	%rd7, [_Z19l2_norm_coop_kernelPKfiPf_param_2];
	cvta.to.global.u64 	%rd1, %rd6;
	cvta.to.global.u64 	%rd2, %rd7;
	// begin inline asm
	mov.u32 %r23, %envreg2;
	// end inline asm
	cvt.u64.u32 	%rd8, %r23;
	// begin inline asm
	mov.u32 %r24, %envreg1;
	// end inline asm
	cvt.u64.u32 	%rd9, %r24;
	shl.b64 	%rd10, %rd9, 32;
	or.b64  	%rd3, %rd10, %rd8;
	mov.u32 	%r1, %tid.x;
	mov.u32 	%r2, %ctaid.x;
	mov.u32 	%r3, %ntid.x;
	mad.lo.s32 	%r66, %r2, %r3, %r1;
	mov.u32 	%r5, %nctaid.x;
	mul.lo.s32 	%r6, %r3, %r5;
	setp.ge.s32 	%p1, %r66, %r22;
	mov.f32 	%f31, 0f00000000;
	@%p1 bra 	$L__BB0_7;
	add.s32 	%r25, %r66, %r6;
	max.s32 	%r26, %r22, %r25;
	setp.lt.s32 	%p2, %r25, %r22;
	selp.u32 	%r27, 1, 0, %p2;
	add.s32 	%r28, %r25, %r27;
	sub.s32 	%r29, %r26, %r28;
	div.u32 	%r30, %r29, %r6;
	add.s32 	%r7, %r30, %r27;
	and.b32  	%r31, %r7, 3;
	setp.eq.s32 	%p3, %r31, 3;
	mov.f32 	%f31, 0f00000000;
	@%p3 bra 	$L__BB0_4;
	add.s32 	%r32, %r7, 1;
	and.b32  	%r33, %r32, 3;
	neg.s32 	%r64, %r33;
	mov.f32 	%f31, 0f00000000;
$L__BB0_3:
	.pragma "nounroll";
	mul.wide.s32 	%rd11, %r66, 4;
	add.s64 	%rd12, %rd1, %rd11;
	ld.global.f32 	%f12, [%rd12];
	fma.rn.f32 	%f31, %f12, %f12, %f31;
	add.s32 	%r66, %r66, %r6;
	add.s32 	%r64, %r64, 1;
	setp.ne.s32 	%p4, %r64, 0;
	@%p4 bra 	$L__BB0_3;
$L__BB0_4:
	setp.lt.u32 	%p5, %r7, 3;
	@%p5 bra 	$L__BB0_7;
	mul.wide.s32 	%rd15, %r6, 4;
	shl.b32 	%r34, %r6, 2;
$L__BB0_6:
	mul.wide.s32 	%rd13, %r66, 4;
	add.s64 	%rd14, %rd1, %rd13;
	ld.global.f32 	%f13, [%rd14];
	fma.rn.f32 	%f14, %f13, %f13, %f31;
	add.s64 	%rd16, %rd14, %rd15;
	ld.global.f32 	%f15, [%rd16];
	fma.rn.f32 	%f16, %f15, %f15, %f14;
	add.s64 	%rd17, %rd16, %rd15;
	ld.global.f32 	%f17, [%rd17];
	fma.rn.f32 	%f18, %f17, %f17, %f16;
	add.s64 	%rd18, %rd17, %rd15;
	ld.global.f32 	%f19, [%rd18];
	fma.rn.f32 	%f31, %f19, %f19, %f18;
	add.s32 	%r66, %r34, %r66;
	setp.lt.s32 	%p6, %r66, %r22;
	@%p6 bra 	$L__BB0_6;
$L__BB0_7:
	shl.b32 	%r35, %r1, 2;
	mov.u32 	%r36, sdata;
	add.s32 	%r16, %r36, %r35;
	st.shared.f32 	[%r16], %f31;
	bar.sync 	0;
	setp.lt.u32 	%p7, %r3, 2;
	@%p7 bra 	$L__BB0_12;
	mov.u32 	%r68, %r3;
$L__BB0_9:
	shr.u32 	%r18, %r68, 1;
	setp.ge.u32 	%p8, %r1, %r18;
	@%p8 bra 	$L__BB0_11;
	shl.b32 	%r37, %r18, 2;
	add.s32 	%r38, %r16, %r37;
	ld.shared.f32 	%f20, [%r38];
	ld.shared.f32 	%f21, [%r16];
	add.f32 	%f22, %f20, %f21;
	st.shared.f32 	[%r16], %f22;
$L__BB0_11:
	bar.sync 	0;
	setp.gt.u32 	%p9, %r68, 3;
	mov.u32 	%r68, %r18;
	@%p9 bra 	$L__BB0_9;
$L__BB0_12:
	setp.ne.s32 	%p10, %r1, 0;
	@%p10 bra 	$L__BB0_14;
	ld.shared.f32 	%f23, [sdata];
	atom.global.add.f32 	%f24, [%rd2], %f23;
$L__BB0_14:
	setp.ne.s64 	%p11, %rd3, 0;
	@%p11 bra 	$L__BB0_16;
	// begin inline asm
	trap;
	// end inline asm
$L__BB0_16:
	barrier.sync 	0;
	mov.u32 	%r19, %tid.y;
	add.s32 	%r39, %r1, %r19;
	mov.u32 	%r20, %tid.z;
	or.b32  	%r40, %r39, %r20;
	setp.ne.s32 	%p12, %r40, 0;
	@%p12 bra 	$L__BB0_19;
	add.s64 	%rd19, %rd3, 4;
	mov.u32 	%r43, %nctaid.y;
	mul.lo.s32 	%r44, %r5, %r43;
	mov.u32 	%r45, %nctaid.z;
	mul.lo.s32 	%r46, %r44, %r45;
	mov.u32 	%r47, %ctaid.y;
	add.s32 	%r48, %r2, %r47;
	mov.u32 	%r49, %ctaid.z;
	neg.s32 	%r50, %r49;
	setp.eq.s32 	%p13, %r48, %r50;
	sub.s32 	%r51, -2147483647, %r46;
	selp.b32 	%r42, %r51, 1, %p13;
	// begin inline asm
	atom.add.release.gpu.u32 %r41,[%rd19],%r42;
	// end inline asm
$L__BB0_18:
	// begin inline asm
	ld.acquire.gpu.u32 %r52,[%rd19];
	// end inline asm
	xor.b32  	%r53, %r52, %r41;
	setp.gt.s32 	%p14, %r53, -1;
	@%p14 bra 	$L__BB0_18;
$L__BB0_19:
	barrier.sync 	0;
	mov.u32 	%r54, %ctaid.y;
	mov.u32 	%r55, %ctaid.z;
	mov.u32 	%r56, %nctaid.y;
	mul.lo.s32 	%r57, %r55, %r56;
	cvt.u64.u32 	%rd21, %r57;
	cvt.u64.u32 	%rd22, %r5;
	cvt.u64.u32 	%rd23, %r54;
	cvt.u64.u32 	%rd24, %r2;
	add.s64 	%rd25, %rd21, %rd23;
	mad.lo.s64 	%rd26, %rd25, %rd22, %rd24;
	mov.u32 	%r58, %ntid.y;
	mul.lo.s32 	%r59, %r3, %r58;
	mov.u32 	%r60, %ntid.z;
	mul.lo.s32 	%r61, %r59, %r60;
	cvt.u64.u32 	%rd27, %r61;
	mul.lo.s64 	%rd28, %rd26, %rd27;
	mad.lo.s32 	%r62, %r20, %r58, %r19;
	mad.lo.s32 	%r63, %r62, %r3, %r1;
	cvt.u64.u32 	%rd29, %r63;
	neg.s64 	%rd30, %rd29;
	setp.ne.s64 	%p15, %rd28, %rd30;
	@%p15 bra 	$L__BB0_21;
	ld.global.f32 	%f25, [%rd2];
	sqrt.rn.f32 	%f26, %f25;
	st.global.f32 	[%rd2], %f26;
$L__BB0_21:
	ret;

}


// ===== COMPILED SASS (sm_100) =====

	.target	sm_100

	.elftype	@"ET_EXEC"


//--------------------- .note.nv.tkinfo           --------------------------
	.section	.note.nv.tkinfo,"",@"SHT_NOTE"
	.sectionflags	@"SHF_NOTE_NV_TKINFO"
	.tkinfo
        /*0018*/ 	.word	0x00000002
        /*0030*/ 	.string	""
        /*0030*/ 	.string	"ptxas"
        /*0030*/ 	.string	"Cuda compilation tools, release 13.0, V13.0.88"
        /*0030*/ 	.string	"Build cuda_13.0.r13.0/compiler.36424714_0"
        /*0030*/ 	.string	"-arch sm_100 -m 64 "



//--------------------- .note.nv.cuinfo           --------------------------
	.section	.note.nv.cuinfo,"",@"SHT_NOTE"
	.sectionflags	@"SHF_NOTE_NV_CUINFO"
        /*0018*/ 	.short	0x0002
        /*001a*/ 	.short	0x0064
        /*001c*/ 	.short	0x0082
	.zero		2


//--------------------- .nv.info                  --------------------------
	.section	.nv.info,"",@"SHT_CUDA_INFO"
	.align	4


	//----- nvinfo : EIATTR_REGCOUNT
	.align		4
        /*0000*/ 	.byte	0x04, 0x2f
        /*0002*/ 	.short	(.L_1 - .L_0)
	.align		4
.L_0:
        /*0004*/ 	.word	index@(_Z19l2_norm_coop_kernelPKfiPf)
        /*0008*/ 	.word	0x00000010


	//----- nvinfo : EIATTR_FRAME_SIZE
	.align		4
.L_1:
        /*000c*/ 	.byte	0x04, 0x11
        /*000e*/ 	.short	(.L_3 - .L_2)
	.align		4
.L_2:
        /*0010*/ 	.word	index@($__internal_0_$__cuda_sm20_sqrt_rn_f32_slowpath)
        /*0014*/ 	.word	0x00000000


	//----- nvinfo : EIATTR_FRAME_SIZE
	.align		4
.L_3:
        /*0018*/ 	.byte	0x04, 0x11
        /*001a*/ 	.short	(.L_5 - .L_4)
	.align		4
.L_4:
        /*001c*/ 	.word	index@(_Z19l2_norm_coop_kernelPKfiPf)
        /*0020*/ 	.word	0x00000000


	//----- nvinfo : EIATTR_MIN_STACK_SIZE
	.align		4
.L_5:
        /*0024*/ 	.byte	0x04, 0x12
        /*0026*/ 	.short	(.L_7 - .L_6)
	.align		4
.L_6:
        /*0028*/ 	.word	index@(_Z19l2_norm_coop_kernelPKfiPf)
        /*002c*/ 	.word	0x00000000
.L_7:


//--------------------- .nv.compat                --------------------------
	.section	.nv.compat,"",@"SHT_CUDA_COMPAT_INFO"
	.align	4
        /*0000*/ 	.byte	0x02, 0x09, 0x00, 0x00, 0x02, 0x02, 0x01, 0x00, 0x02, 0x05, 0x05, 0x00, 0x03, 0x07, 0x01, 0x01
        /*0010*/ 	.byte	0x02, 0x03, 0x00, 0x00, 0x02, 0x06, 0x01, 0x00, 0x04, 0x0b, 0x08, 0x00, 0x01, 0x00, 0x00, 0x00
        /*0020*/ 	.byte	0x00, 0x00, 0x00, 0x00


//--------------------- .nv.info._Z19l2_norm_coop_kernelPKfiPf --------------------------
	.section	.nv.info._Z19l2_norm_coop_kernelPKfiPf,"",@"SHT_CUDA_INFO"
	.sectionflags	@""
	.align	4


	//----- nvinfo : EIATTR_CUDA_API_VERSION
	.align		4
        /*0000*/ 	.byte	0x04, 0x37
        /*0002*/ 	.short	(.L_9 - .L_8)
.L_8:
        /*0004*/ 	.word	0x00000082


	//----- nvinfo : EIATTR_KPARAM_INFO
	.align		4
.L_9:
        /*0008*/ 	.byte	0x04, 0x17
        /*000a*/ 	.short	(.L_11 - .L_10)
.L_10:
        /*000c*/ 	.word	0x00000000
        /*0010*/ 	.short	0x0002
        /*0012*/ 	.short	0x0010
        /*0014*/ 	.byte	0x00, 0xf5, 0x21, 0x00


	//----- nvinfo : EIATTR_KPARAM_INFO
	.align		4
.L_11:
        /*0018*/ 	.byte	0x04, 0x17
        /*001a*/ 	.short	(.L_13 - .L_12)
.L_12:
        /*001c*/ 	.word	0x00000000
        /*0020*/ 	.short	0x0001
        /*0022*/ 	.short	0x0008
        /*0024*/ 	.byte	0x00, 0xf0, 0x11, 0x00


	//----- nvinfo : EIATTR_KPARAM_INFO
	.align		4
.L_13:
        /*0028*/ 	.byte	0x04, 0x17
        /*002a*/ 	.short	(.L_15 - .L_14)
.L_14:
        /*002c*/ 	.word	0x00000000
        /*0030*/ 	.short	0x0000
        /*0032*/ 	.short	0x0000
        /*0034*/ 	.byte	0x00, 0xf5, 0x21, 0x00


	//----- nvinfo : EIATTR_SPARSE_MMA_MASK
	.align		4
.L_15:
        /*0038*/ 	.byte	0x03, 0x50
        /*003a*/ 	.short	0x0000


	//----- nvinfo : EIATTR_MAXREG_COUNT
	.align		4
        /*003c*/ 	.byte	0x03, 0x1b
        /*003e*/ 	.short	0x00ff


	//----- nvinfo : EIATTR_NUM_BARRIERS
	.align		4
        /*0040*/ 	.byte	0x02, 0x4c
        /*0042*/ 	.byte	0x01
	.zero		1


	//----- nvinfo : EIATTR_MERCURY_ISA_VERSION
	.align		4
        /*0044*/ 	.byte	0x03, 0x5f
        /*0046*/ 	.short	0x0101


	//----- nvinfo : EIATTR_INT_WARP_WIDE_INSTR_OFFSETS
	.align		4
        /*0048*/ 	.byte	0x04, 0x31
        /*004a*/ 	.short	(.L_17 - .L_16)


	//   ....[0]....
.L_16:
        /*004c*/ 	.word	0x00000800


	//   ....[1]....
        /*0050*/ 	.word	0x00000940


	//----- nvinfo : EIATTR_COOP_GROUP_MASK_REGIDS
	.align		4
.L_17:
        /*0054*/ 	.byte	0x04, 0x29
        /*0056*/ 	.short	(.L_19 - .L_18)


	//   ....[0]....
.L_18:
        /*0058*/ 	.word	0xffffffff


	//   ....[1]....
        /*005c*/ 	.word	0xffffffff


	//----- nvinfo : EIATTR_COOP_GROUP_INSTR_OFFSETS
	.align		4
.L_19:
        /*0060*/ 	.byte	0x04, 0x28
        /*0062*/ 	.short	(.L_21 - .L_20)


	//   ....[0]....
.L_20:
        /*0064*/ 	.word	0x00000760


	//   ....[1]....
        /*0068*/ 	.word	0x000009f0


	//----- nvinfo : EIATTR_VRC_CTA_INIT_COUNT
	.align		4
.L_21:
        /*006c*/ 	.byte	0x02, 0x4a
	.zero		1
	.zero		1


	//----- nvinfo : EIATTR_EXIT_INSTR_OFFSETS
	.align		4
        /*0070*/ 	.byte	0x04, 0x1c
        /*0072*/ 	.short	(.L_23 - .L_22)


	//   ....[0]....
.L_22:
        /*0074*/ 	.word	0x00000b60


	//   ....[1]....
        /*0078*/ 	.word	0x00000c60


	//----- nvinfo : EIATTR_CRS_STACK_SIZE
	.align		4
.L_23:
        /*007c*/ 	.byte	0x04, 0x1e
        /*007e*/ 	.short	(.L_25 - .L_24)
.L_24:
        /*0080*/ 	.word	0x00000000


	//----- nvinfo : EIATTR_CBANK_PARAM_SIZE
	.align		4
.L_25:
        /*0084*/ 	.byte	0x03, 0x19
        /*0086*/ 	.short	0x0018


	//----- nvinfo : EIATTR_PARAM_CBANK
	.align		4
        /*0088*/ 	.byte	0x04, 0x0a
        /*008a*/ 	.short	(.L_27 - .L_26)
	.align		4
.L_26:
        /*008c*/ 	.word	index@(.nv.constant0._Z19l2_norm_coop_kernelPKfiPf)
        /*0090*/ 	.short	0x0380
        /*0092*/ 	.short	0x0018


	//----- nvinfo : EIATTR_SW_WAR
	.align		4
.L_27:
        /*0094*/ 	.byte	0x04, 0x36
        /*0096*/ 	.short	(.L_29 - .L_28)
.L_28:
        /*0098*/ 	.word	0x00000008
.L_29:


//--------------------- .nv.callgraph             --------------------------
	.section	.nv.callgraph,"",@"SHT_CUDA_CALLGRAPH"
	.align	4
	.sectionentsize	8
	.align		4
        /*0000*/ 	.word	0x00000000
	.align		4
        /*0004*/ 	.word	0xffffffff
	.align		4
        /*0008*/ 	.word	0x00000000
	.align		4
        /*000c*/ 	.word	0xfffffffe
	.align		4
        /*0010*/ 	.word	0x00000000
	.align		4
        /*0014*/ 	.word	0xfffffffd
	.align		4
        /*0018*/ 	.word	0x00000000
	.align		4
        /*001c*/ 	.word	0xfffffffc


//--------------------- .text._Z19l2_norm_coop_kernelPKfiPf --------------------------
	.section	.text._Z19l2_norm_coop_kernelPKfiPf,"ax",@progbits
	.align	128
        .global         _Z19l2_norm_coop_kernelPKfiPf
        .type           _Z19l2_norm_coop_kernelPKfiPf,@function
        .size           _Z19l2_norm_coop_kernelPKfiPf,(.L_x_17 - _Z19l2_norm_coop_kernelPKfiPf)
        .other          _Z19l2_norm_coop_kernelPKfiPf,@"STO_CUDA_ENTRY STV_DEFAULT"
_Z19l2_norm_coop_kernelPKfiPf:
.text._Z19l2_norm_coop_kernelPKfiPf:
[----:B------:R-:W-:Y:S01]  /*0000*/  LDC R1, c[0x0][0x37c] ;  /* 0x0000df00ff017b82 */ /* 0x000fe20000000800 */
[----:B------:R-:W0:Y:S07]  /*0010*/  S2R R0, SR_TID.X ;  /* 0x0000000000007919 */ /* 0x000e2e0000002100 */
[----:B------:R-:W0:Y:S01]  /*0020*/  S2UR UR6, SR_CTAID.X ;  /* 0x00000000000679c3 */ /* 0x000e220000002500 */
[----:B------:R-:W1:Y:S01]  /*0030*/  LDCU UR4, c[0x0][0x388] ;  /* 0x00007100ff0477ac */ /* 0x000e620008000800 */
[----:B------:R-:W-:Y:S01]  /*0040*/  BSSY.RECONVERGENT B0, `(.L_x_0) ;  /* 0x000004d000007945 */ /* 0x000fe20003800200 */
[----:B------:R-:W-:Y:S01]  /*0050*/  HFMA2 R4, -RZ, RZ, 0, 0 ;  /* 0x00000000ff047431 */ /* 0x000fe200000001ff */
[----:B------:R-:W2:Y:S04]  /*0060*/  LDCU.64 UR10, c[0x0][0x358] ;  /* 0x00006b00ff0a77ac */ /* 0x000ea80008000a00 */
[----:B------:R-:W0:Y:S01]  /*0070*/  LDC R3, c[0x0][0x360] ;  /* 0x0000d800ff037b82 */ /* 0x000e220000000800 */
[----:B------:R-:W-:-:S05]  /*0080*/  CS2R.32 R5, SR_CgaSize ;  /* 0x0000000000057805 */ /* 0x000fca0000008a00 */
[----:B------:R-:W-:-:S05]  /*0090*/  IMAD R5, R5, -0xa0, RZ ;  /* 0xffffff6005057824 */ /* 0x000fca00078e02ff */
[----:B------:R-:W-:-:S14]  /*00a0*/  R2UR UR12, R5 ;  /* 0x00000000050c72ca */ /* 0x000fdc00000e0000 */
[----:B------:R-:W3:Y:S01]  /*00b0*/  LDCU UR12, c[0x0][UR12+0x258] ;  /* 0x00004b000c0c77ac */ /* 0x000ee20008000800 */
[----:B------:R-:W-:-:S05]  /*00c0*/  CS2R.32 R5, SR_CgaSize ;  /* 0x0000000000057805 */ /* 0x000fca0000008a00 */
[----:B------:R-:W-:-:S05]  /*00d0*/  IMAD R5, R5, -0xa0, RZ ;  /* 0xffffff6005057824 */ /* 0x000fca00078e02ff */
[----:B------:R-:W-:-:S14]  /*00e0*/  R2UR UR13, R5 ;  /* 0x00000000050d72ca */ /* 0x000fdc00000e0000 */
[----:B------:R-:W4:Y:S01]  /*00f0*/  LDCU UR13, c[0x0][UR13+0x254] ;  /* 0x00004a800d0d77ac */ /* 0x000f220008000800 */
[----:B------:R-:W2:Y:S01]  /*0100*/  LDCU UR14, c[0x0][0x370] ;  /* 0x00006e00ff0e77ac */ /* 0x000ea20008000800 */
[----:B0-----:R-:W-:-:S05]  /*0110*/  IMAD R5, R3, UR6, R0 ;  /* 0x0000000603057c24 */ /* 0x001fca000f8e0200 */
[----:B-1----:R-:W-:-:S13]  /*0120*/  ISETP.GE.AND P0, PT, R5, UR4, PT ;  /* 0x0000000405007c0c */ /* 0x002fda000bf06270 */
[----:B--234-:R-:W-:Y:S05]  /*0130*/  @P0 BRA `(.L_x_1) ;  /* 0x0000000000f40947 */ /* 0x01cfea0003800000 */
[----:B------:R-:W-:Y:S01]  /*0140*/  IMAD R2, R3, UR14, RZ ;  /* 0x0000000e03027c24 */ /* 0x000fe2000f8e02ff */
[----:B------:R-:W-:Y:S03]  /*0150*/  BSSY.RECONVERGENT B1, `(.L_x_2) ;  /* 0x000002a000017945 */ /* 0x000fe60003800200 */
[----:B------:R-:W0:Y:S01]  /*0160*/  I2F.U32.RP R10, R2 ;  /* 0x00000002000a7306 */ /* 0x000e220000209000 */
[C---:B------:R-:W-:Y:S01]  /*0170*/  IMAD.IADD R4, R2.reuse, 0x1, R5 ;  /* 0x0000000102047824 */ /* 0x040fe200078e0205 */
[----:B------:R-:W-:Y:S02]  /*0180*/  IADD3 R11, PT, PT, RZ, -R2, RZ ;  /* 0x80000002ff0b7210 */ /* 0x000fe40007ffe0ff */
[----:B------:R-:W-:Y:S02]  /*0190*/  ISETP.NE.U32.AND P2, PT, R2, RZ, PT ;  /* 0x000000ff0200720c */ /* 0x000fe40003f45070 */
[----:B------:R-:W-:-:S02]  /*01a0*/  ISETP.GE.AND P0, PT, R4, UR4, PT ;  /* 0x0000000404007c0c */ /* 0x000fc4000bf06270 */
[----:B------:R-:W-:Y:S02]  /*01b0*/  VIMNMX R9, PT, PT, R4, UR4, !PT ;  /* 0x0000000404097c48 */ /* 0x000fe4000ffe0100 */
[----:B------:R-:W-:-:S04]  /*01c0*/  SEL R8, RZ, 0x1, P0 ;  /* 0x00000001ff087807 */ /* 0x000fc80000000000 */
[----:B------:R-:W-:Y:S01]  /*01d0*/  IADD3 R9, PT, PT, R9, -R4, -R8 ;  /* 0x8000000409097210 */ /* 0x000fe20007ffe808 */
[----:B0-----:R-:W0:Y:S02]  /*01e0*/  MUFU.RCP R10, R10 ;  /* 0x0000000a000a7308 */ /* 0x001e240000001000 */
[----:B0-----:R-:W-:-:S06]  /*01f0*/  VIADD R6, R10, 0xffffffe ;  /* 0x0ffffffe0a067836 */ /* 0x001fcc0000000000 */
[----:B------:R0:W1:Y:S02]  /*0200*/  F2I.FTZ.U32.TRUNC.NTZ R7, R6 ;  /* 0x0000000600077305 */ /* 0x000064000021f000 */
[----:B0-----:R-:W-:Y:S01]  /*0210*/  MOV R6, RZ ;  /* 0x000000ff00067202 */ /* 0x001fe20000000f00 */
[----:B-1----:R-:W-:-:S04]  /*0220*/  IMAD R11, R11, R7, RZ ;  /* 0x000000070b0b7224 */ /* 0x002fc800078e02ff */
[----:B------:R-:W-:-:S06]  /*0230*/  IMAD.HI.U32 R10, R7, R11, R6 ;  /* 0x0000000b070a7227 */ /* 0x000fcc00078e0006 */
[----:B------:R-:W-:-:S04]  /*0240*/  IMAD.HI.U32 R7, R10, R9, RZ ;  /* 0x000000090a077227 */ /* 0x000fc800078e00ff */
[----:B------:R-:W-:-:S04]  /*0250*/  IMAD.MOV R4, RZ, RZ, -R7 ;  /* 0x000000ffff047224 */ /* 0x000fc800078e0a07 */
[----:B------:R-:W-:-:S05]  /*0260*/  IMAD R9, R2, R4, R9 ;  /* 0x0000000402097224 */ /* 0x000fca00078e0209 */
[----:B------:R-:W-:-:S13]  /*0270*/  ISETP.GE.U32.AND P0, PT, R9, R2, PT ;  /* 0x000000020900720c */ /* 0x000fda0003f06070 */
[----:B------:R-:W-:Y:S01]  /*0280*/  @P0 IADD3 R9, PT, PT, -R2, R9, RZ ;  /* 0x0000000902090210 */ /* 0x000fe20007ffe1ff */
[----:B------:R-:W-:-:S03]  /*0290*/  @P0 VIADD R7, R7, 0x1 ;  /* 0x0000000107070836 */ /* 0x000fc60000000000 */
[----:B------:R-:W-:-:S13]  /*02a0*/  ISETP.GE.U32.AND P1, PT, R9, R2, PT ;  /* 0x000000020900720c */ /* 0x000fda0003f26070 */
[----:B------:R-:W-:Y:S02]  /*02b0*/  @P1 IADD3 R7, PT, PT, R7, 0x1, RZ ;  /* 0x0000000107071810 */ /* 0x000fe40007ffe0ff */
[----:B------:R-:W-:-:S05]  /*02c0*/  @!P2 LOP3.LUT R7, RZ, R2, RZ, 0x33, !PT ;  /* 0x00000002ff07a212 */ /* 0x000fca00078e33ff */
[----:B------:R-:W-:-:S05]  /*02d0*/  IMAD.IADD R7, R8, 0x1, R7 ;  /* 0x0000000108077824 */ /* 0x000fca00078e0207 */
[C---:B------:R-:W-:Y:S02]  /*02e0*/  LOP3.LUT R4, R7.reuse, 0x3, RZ, 0xc0, !PT ;  /* 0x0000000307047812 */ /* 0x040fe400078ec0ff */
[----:B------:R-:W-:Y:S02]  /*02f0*/  ISETP.GE.U32.AND P1, PT, R7, 0x3, PT ;  /* 0x000000030700780c */ /* 0x000fe40003f26070 */
[----:B------:R-:W-:Y:S02]  /*0300*/  ISETP.NE.AND P0, PT, R4, 0x3, PT ;  /* 0x000000030400780c */ /* 0x000fe40003f05270 */
[----:B------:R-:W-:-:S11]  /*0310*/  MOV R4, RZ ;  /* 0x000000ff00047202 */ /* 0x000fd60000000f00 */
[----:B------:R-:W-:Y:S05]  /*0320*/  @!P0 BRA `(.L_x_3) ;  /* 0x0000000000308947 */ /* 0x000fea0003800000 */
[----:B------:R-:W0:Y:S01]  /*0330*/  LDC.64 R8, c[0x0][0x380] ;  /* 0x0000e000ff087b82 */ /* 0x000e220000000a00 */
[----:B------:R-:W-:-:S05]  /*0340*/  VIADD R4, R7, 0x1 ;  /* 0x0000000107047836 */ /* 0x000fca0000000000 */
[----:B------:R-:W-:Y:S02]  /*0350*/  LOP3.LUT R6, R4, 0x3, RZ, 0xc0, !PT ;  /* 0x0000000304067812 */ /* 0x000fe400078ec0ff */
[----:B------:R-:W-:-:S03]  /*0360*/  MOV R4, RZ ;  /* 0x000000ff00047202 */ /* 0x000fc60000000f00 */
[----:B------:R-:W-:-:S07]  /*0370*/  IMAD.MOV R10, RZ, RZ, -R6 ;  /* 0x000000ffff0a7224 */ /* 0x000fce00078e0a06 */
.L_x_4:
[----:B0-----:R-:W-:-:S06]  /*0380*/  IMAD.WIDE R6, R5, 0x4, R8 ;  /* 0x0000000405067825 */ /* 0x001fcc00078e0208 */
[----:B------:R-:W2:Y:S01]  /*0390*/  LDG.E R7, desc[UR10][R6.64] ;  /* 0x0000000a06077981 */ /* 0x000ea2000c1e1900 */
[----:B------:R-:W-:Y:S01]  /*03a0*/  IADD3 R10, PT, PT, R10, 0x1, RZ ;  /* 0x000000010a0a7810 */ /* 0x000fe20007ffe0ff */
[----:B------:R-:W-:-:S03]  /*03b0*/  IMAD.IADD R5, R2, 0x1, R5 ;  /* 0x0000000102057824 */ /* 0x000fc600078e0205 */
[----:B------:R-:W-:Y:S01]  /*03c0*/  ISETP.NE.AND P0, PT, R10, RZ, PT ;  /* 0x000000ff0a00720c */ /* 0x000fe20003f05270 */
[----:B--2---:R-:W-:-:S12]  /*03d0*/  FFMA R4, R7, R7, R4 ;  /* 0x0000000707047223 */ /* 0x004fd80000000004 */
[----:B------:R-:W-:Y:S05]  /*03e0*/  @P0 BRA `(.L_x_4) ;  /* 0xfffffffc00e40947 */ /* 0x000fea000383ffff */
.L_x_3:
[----:B------:R-:W-:Y:S05]  /*03f0*/  BSYNC.RECONVERGENT B1 ;  /* 0x0000000000017941 */ /* 0x000fea0003800200 */
.L_x_2:
[----:B------:R-:W-:Y:S05]  /*0400*/  @!P1 BRA `(.L_x_1) ;  /* 0x0000000000409947 */ /* 0x000fea0003800000 */
.L_x_5:
[----:B------:R-:W0:Y:S02]  /*0410*/  LDC.64 R6, c[0x0][0x380] ;  /* 0x0000e000ff067b82 */ /* 0x000e240000000a00 */
[----:B0-----:R-:W-:-:S04]  /*0420*/  IMAD.WIDE R12, R5, 0x4, R6 ;  /* 0x00000004050c7825 */ /* 0x001fc800078e0206 */
[C---:B------:R-:W-:Y:S02]  /*0430*/  IMAD.WIDE R6, R2.reuse, 0x4, R12 ;  /* 0x0000000402067825 */ /* 0x040fe400078e020c */
[----:B------:R-:W2:Y:S02]  /*0440*/  LDG.E R13, desc[UR10][R12.64] ;  /* 0x0000000a0c0d7981 */ /* 0x000ea4000c1e1900 */
[C---:B------:R-:W-:Y:S02]  /*0450*/  IMAD.WIDE R8, R2.reuse, 0x4, R6 ;  /* 0x0000000402087825 */ /* 0x040fe400078e0206 */
[----:B------:R-:W3:Y:S02]  /*0460*/  LDG.E R7, desc[UR10][R6.64] ;  /* 0x0000000a06077981 */ /* 0x000ee4000c1e1900 */
[C---:B------:R-:W-:Y:S02]  /*0470*/  IMAD.WIDE R10, R2.reuse, 0x4, R8 ;  /* 0x00000004020a7825 */ /* 0x040fe400078e0208 */
[----:B------:R-:W4:Y:S04]  /*0480*/  LDG.E R9, desc[UR10][R8.64] ;  /* 0x0000000a08097981 */ /* 0x000f28000c1e1900 */
[----:B------:R-:W5:Y:S01]  /*0490*/  LDG.E R11, desc[UR10][R10.64] ;  /* 0x0000000a0a0b7981 */ /* 0x000f62000c1e1900 */
[----:B------:R-:W-:-:S04]  /*04a0*/  LEA R5, R2, R5, 0x2 ;  /* 0x0000000502057211 */ /* 0x000fc800078e10ff */
[----:B------:R-:W-:Y:S01]  /*04b0*/  ISETP.GE.AND P0, PT, R5, UR4, PT ;  /* 0x0000000405007c0c */ /* 0x000fe2000bf06270 */
[----:B--2---:R-:W-:-:S04]  /*04c0*/  FFMA R4, R13, R13, R4 ;  /* 0x0000000d0d047223 */ /* 0x004fc80000000004 */
[----:B---3--:R-:W-:-:S04]  /*04d0*/  FFMA R4, R7, R7, R4 ;  /* 0x0000000707047223 */ /* 0x008fc80000000004 */
[----:B----4-:R-:W-:-:S04]  /*04e0*/  FFMA R4, R9, R9, R4 ;  /* 0x0000000909047223 */ /* 0x010fc80000000004 */
[----:B-----5:R-:W-:Y:S01]  /*04f0*/  FFMA R4, R11, R11, R4 ;  /* 0x0000000b0b047223 */ /* 0x020fe20000000004 */
[----:B------:R-:W-:Y:S06]  /*0500*/  @!P0 BRA `(.L_x_5) ;  /* 0xfffffffc00c08947 */ /* 0x000fec000383ffff */
.L_x_1:
[----:B------:R-:W-:Y:S05]  /*0510*/  BSYNC.RECONVERGENT B0 ;  /* 0x0000000000007941 */ /* 0x000fea0003800200 */
.L_x_0:
[----:B------:R-:W0:Y:S01]  /*0520*/  S2UR UR5, SR_CgaCtaId ;  /* 0x00000000000579c3 */ /* 0x000e220000008800 */
[----:B------:R-:W-:Y:S01]  /*0530*/  UMOV UR4, 0x400 ;  /* 0x0000040000047882 */ /* 0x000fe20000000000 */
[----:B------:R-:W-:Y:S02]  /*0540*/  ISETP.GE.U32.AND P1, PT, R3, 0x2, PT ;  /* 0x000000020300780c */ /* 0x000fe40003f26070 */
[----:B------:R-:W-:Y:S01]  /*0550*/  ISETP.NE.AND P0, PT, R0, RZ, PT ;  /* 0x000000ff0000720c */ /* 0x000fe20003f05270 */
[----:B0-----:R-:W-:-:S06]  /*0560*/  ULEA UR4, UR5, UR4, 0x18 ;  /* 0x0000000405047291 */ /* 0x001fcc000f8ec0ff */
[----:B------:R-:W-:-:S05]  /*0570*/  LEA R5, R0, UR4, 0x2 ;  /* 0x0000000400057c11 */ /* 0x000fca000f8e10ff */
[----:B------:R0:W-:Y:S01]  /*0580*/  STS [R5], R4 ;  /* 0x0000000405007388 */ /* 0x0001e20000000800 */
[----:B------:R-:W-:Y:S06]  /*0590*/  BAR.SYNC.DEFER_BLOCKING 0x0 ;  /* 0x0000000000007b1d */ /* 0x000fec0000010000 */
[----:B------:R-:W-:Y:S05]  /*05a0*/  @!P1 BRA `(.L_x_6) ;  /* 0x0000000000309947 */ /* 0x000fea0003800000 */
[----:B------:R-:W-:-:S07]  /*05b0*/  IMAD.MOV.U32 R2, RZ, RZ, R3 ;  /* 0x000000ffff027224 */ /* 0x000fce00078e0003 */
.L_x_7:
[----:B------:R-:W-:-:S04]  /*05c0*/  SHF.R.U32.HI R8, RZ, 0x1, R2 ;  /* 0x00000001ff087819 */ /* 0x000fc80000011602 */
[----:B------:R-:W-:-:S13]  /*05d0*/  ISETP.GE.U32.AND P1, PT, R0, R8, PT ;  /* 0x000000080000720c */ /* 0x000fda0003f26070 */
[----:B0-----:R-:W-:Y:S01]  /*05e0*/  @!P1 LEA R4, R8, R5, 0x2 ;  /* 0x0000000508049211 */ /* 0x001fe200078e10ff */
[----:B------:R-:W-:Y:S05]  /*05f0*/  @!P1 LDS R7, [R5] ;  /* 0x0000000005079984 */ /* 0x000fea0000000800 */
[----:B------:R-:W0:Y:S02]  /*0600*/  @!P1 LDS R4, [R4] ;  /* 0x0000000004049984 */ /* 0x000e240000000800 */
[----:B0-----:R-:W-:-:S05]  /*0610*/  @!P1 FADD R6, R4, R7 ;  /* 0x0000000704069221 */ /* 0x001fca0000000000 */
[----:B------:R1:W-:Y:S01]  /*0620*/  @!P1 STS [R5], R6 ;  /* 0x0000000605009388 */ /* 0x0003e20000000800 */
[----:B------:R-:W-:Y:S01]  /*0630*/  BAR.SYNC.DEFER_BLOCKING 0x0 ;  /* 0x0000000000007b1d */ /* 0x000fe20000010000 */
[----:B------:R-:W-:Y:S01]  /*0640*/  ISETP.GT.U32.AND P1, PT, R2, 0x3, PT ;  /* 0x000000030200780c */ /* 0x000fe20003f24070 */
[----:B------:R-:W-:-:S12]  /*0650*/  IMAD.MOV.U32 R2, RZ, RZ, R8 ;  /* 0x000000ffff027224 */ /* 0x000fd800078e0008 */
[----:B-1----:R-:W-:Y:S05]  /*0660*/  @P1 BRA `(.L_x_7) ;  /* 0xfffffffc00d41947 */ /* 0x002fea000383ffff */
.L_x_6:
[----:B------:R-:W-:Y:S04]  /*0670*/  BSSY.RECONVERGENT B0, `(.L_x_8) ;  /* 0x0000008000007945 */ /* 0x000fe80003800200 */
[----:B------:R-:W-:Y:S05]  /*0680*/  @P0 BRA `(.L_x_9) ;  /* 0x0000000000180947 */ /* 0x000fea0003800000 */
[----:B------:R-:W1:Y:S01]  /*0690*/  S2UR UR5, SR_CgaCtaId ;  /* 0x00000000000579c3 */ /* 0x000e620000008800 */
[----:B------:R-:W-:-:S07]  /*06a0*/  UMOV UR4, 0x400 ;  /* 0x0000040000047882 */ /* 0x000fce0000000000 */
[----:B0-----:R-:W0:Y:S01]  /*06b0*/  LDC.64 R4, c[0x0][0x390] ;  /* 0x0000e400ff047b82 */ /* 0x001e220000000a00 */
[----:B-1----:R-:W-:-:S09]  /*06c0*/  ULEA UR4, UR5, UR4, 0x18 ;  /* 0x0000000405047291 */ /* 0x002fd2000f8ec0ff */
[----:B------:R-:W0:Y:S04]  /*06d0*/  LDS R7, [UR4] ;  /* 0x00000004ff077984 */ /* 0x000e280008000800 */
[----:B0-----:R1:W-:Y:S02]  /*06e0*/  REDG.E.ADD.F32.FTZ.RN.STRONG.GPU desc[UR10][R4.64], R7 ;  /* 0x00000007040079a6 */ /* 0x0013e4000c12f30a */
.L_x_9:
[----:B------:R-:W-:Y:S05]  /*06f0*/  BSYNC.RECONVERGENT B0 ;  /* 0x0000000000007941 */ /* 0x000fea0003800200 */
.L_x_8:
[----:B------:R-:W-:-:S04]  /*0700*/  UISETP.NE.U32.AND UP0, UPT, UR12, URZ, UPT ;  /* 0x000000ff0c00728c */ /* 0x000fc8000bf05070 */
[----:B------:R-:W-:-:S09]  /*0710*/  UISETP.NE.AND.EX UP0, UPT, UR13, URZ, UPT, UP0 ;  /* 0x000000ff0d00728c */ /* 0x000fd2000bf05300 */
[----:B------:R-:W-:Y:S05]  /*0720*/  BRA.U UP0, `(.L_x_10) ;  /* 0x0000000100047547 */ /* 0x000fea000b800000 */
[----:B------:R-:W-:Y:S05]  /*0730*/  BPT.TRAP 0x1 ;  /* 0x000000040000795c */ /* 0x000fea0000300000 */
.L_x_10:
[----:B------:R-:W2:Y:S01]  /*0740*/  S2R R9, SR_TID.Y ;  /* 0x0000000000097919 */ /* 0x000ea20000002200 */
[----:B------:R-:W3:Y:S01]  /*0750*/  S2R R6, SR_TID.Z ;  /* 0x0000000000067919 */ /* 0x000ee20000002300 */
[----:B------:R-:W-:Y:S01]  /*0760*/  BAR.SYNC.DEFER_BLOCKING 0x0 ;  /* 0x0000000000007b1d */ /* 0x000fe20000010000 */
[----:B--2---:R-:W-:-:S04]  /*0770*/  IADD3 R2, PT, PT, R0, R9, RZ ;  /* 0x0000000900027210 */ /* 0x004fc80007ffe0ff */
[----:B---3--:R-:W-:-:S13]  /*0780*/  LOP3.LUT P0, RZ, R2, R6, RZ, 0xfc, !PT ;  /* 0x0000000602ff7212 */ /* 0x008fda000780fcff */
[----:B------:R-:W-:Y:S05]  /*0790*/  @P0 BRA `(.L_x_11) ;  /* 0x0000000000880947 */ /* 0x000fea0003800000 */
[----:B------:R-:W2:Y:S01]  /*07a0*/  S2UR UR4, SR_CTAID.Y ;  /* 0x00000000000479c3 */ /* 0x000ea20000002600 */
[----:B01----:R-:W0:Y:S01]  /*07b0*/  S2R R5, SR_LANEID ;  /* 0x0000000000057919 */ /* 0x003e220000000000 */
[----:B------:R-:W1:Y:S01]  /*07c0*/  LDCU UR5, c[0x0][0x374] ;  /* 0x00006e80ff0577ac */ /* 0x000e620008000800 */
[----:B------:R-:W-:Y:S01]  /*07d0*/  IMAD.U32 R4, RZ, RZ, UR12 ;  /* 0x0000000cff047e24 */ /* 0x000fe2000f8e00ff */
[----:B------:R-:W3:Y:S04]  /*07e0*/  LDCU UR7, c[0x0][0x378] ;  /* 0x00006f00ff0777ac */ /* 0x000ee80008000800 */
[----:B------:R-:W4:Y:S01]  /*07f0*/  S2UR UR8, SR_CTAID.Z ;  /* 0x00000000000879c3 */ /* 0x000f220000002700 */
[----:B------:R-:W-:Y:S01]  /*0800*/  VOTEU.ANY UR15, UPT, PT ;  /* 0x00000000000f7886 */ /* 0x000fe200038e0100 */
[----:B------:R-:W-:Y:S01]  /*0810*/  UIADD3 UR9, UPT, UPT, URZ, -UR14, URZ ;  /* 0x8000000eff097290 */ /* 0x000fe2000fffe0ff */
[----:B------:R-:W0:Y:S08]  /*0820*/  FLO.U32 R8, UR15 ;  /* 0x0000000f00087d00 */ /* 0x000e3000080e0000 */
[----:B------:R-:W5:Y:S01]  /*0830*/  POPC R2, UR15 ;  /* 0x0000000f00027d09 */ /* 0x000f620008000000 */
[----:B-1----:R-:W-:-:S02]  /*0840*/  UIMAD UR5, UR9, UR5, URZ ;  /* 0x00000005090572a4 */ /* 0x002fc4000f8e02ff */
[----:B--2---:R-:W-:Y:S02]  /*0850*/  UIADD3 UR4, UPT, UPT, UR6, UR4, URZ ;  /* 0x0000000406047290 */ /* 0x004fe4000fffe0ff */
[----:B----4-:R-:W-:Y:S01]  /*0860*/  UIADD3 UR8, UPT, UPT, -UR8, URZ, URZ ;  /* 0x000000ff08087290 */ /* 0x010fe2000fffe1ff */
[----:B0-----:R-:W-:Y:S02]  /*0870*/  ISETP.EQ.U32.AND P0, PT, R8, R5, PT ;  /* 0x000000050800720c */ /* 0x001fe40003f02070 */
[----:B------:R-:W-:Y:S01]  /*0880*/  MOV R5, UR13 ;  /* 0x0000000d00057c02 */ /* 0x000fe20008000f00 */
[----:B------:R-:W-:Y:S02]  /*0890*/  UISETP.NE.AND UP0, UPT, UR4, UR8, UPT ;  /* 0x000000080400728c */ /* 0x000fe4000bf05270 */
[----:B---3--:R-:W-:-:S04]  /*08a0*/  UIMAD UR4, UR7, UR5, -0x7fffffff ;  /* 0x80000001070474a4 */ /* 0x008fc8000f8e0205 */
[----:B------:R-:W-:-:S06]  /*08b0*/  USEL UR4, UR4, 0x1, !UP0 ;  /* 0x0000000104047887 */ /* 0x000fcc000c000000 */
[----:B-----5:R-:W-:Y:S01]  /*08c0*/  IMAD R7, R2, UR4, RZ ;  /* 0x0000000402077c24 */ /* 0x020fe2000f8e02ff */
[----:B------:R-:W-:Y:S06]  /*08d0*/  @P0 MEMBAR.ALL.GPU ;  /* 0x0000000000000992 */ /* 0x000fec000000a000 */
[----:B------:R-:W-:-:S00]  /*08e0*/  @P0 ERRBAR ;  /* 0x00000000000009ab */ /* 0x000fc00000000000 */
[----:B------:R-:W-:Y:S06]  /*08f0*/  @P0 CGAERRBAR ;  /* 0x00000000000005ab */ /* 0x000fec0000000000 */
[----:B------:R-:W2:Y:S01]  /*0900*/  @P0 ATOM.E.ADD.STRONG.GPU PT, R7, desc[UR10][R4.64+0x4], R7 ;  /* 0x800004070407098a */ /* 0x000ea200081ef10a */
[----:B------:R-:W0:Y:S02]  /*0910*/  S2R R10, SR_LTMASK ;  /* 0x00000000000a7919 */ /* 0x000e240000003900 */
[----:B0-----:R-:W-:-:S04]  /*0920*/  LOP3.LUT R10, R10, UR15, RZ, 0xc0, !PT ;  /* 0x0000000f0a0a7c12 */ /* 0x001fc8000f8ec0ff */
[----:B------:R-:W0:Y:S01]  /*0930*/  POPC R11, R10 ;  /* 0x0000000a000b7309 */ /* 0x000e220000000000 */
[----:B--2---:R-:W0:Y:S02]  /*0940*/  SHFL.IDX PT, R2, R7, R8, 0x1f ;  /* 0x00001f0807027589 */ /* 0x004e2400000e0000 */
[----:B0-----:R-:W-:-:S07]  /*0950*/  IMAD R2, R11, UR4, R2 ;  /* 0x000000040b027c24 */ /* 0x001fce000f8e0202 */
.L_x_12:
[----:B------:R-:W2:Y:S04]  /*0960*/  LD.E.STRONG.GPU R7, desc[UR10][R4.64+0x4] ;  /* 0x0000040a04077980 */ /* 0x000ea8000c10f900 */
[----:B--2---:R-:W-:Y:S01]  /*0970*/  CCTL.IVALL ;  /* 0x00000000ff00798f */ /* 0x004fe20002000000 */
[----:B------:R-:W-:Y:S05]  /*0980*/  YIELD ;  /* 0x0000000000007946 */ /* 0x000fea0003800000 */
[----:B------:R-:W-:-:S04]  /*0990*/  LOP3.LUT R7, R7, R2, RZ, 0x3c, !PT ;  /* 0x0000000207077212 */ /* 0x000fc800078e3cff */
[----:B------:R-:W-:-:S13]  /*09a0*/  ISETP.GT.AND P0, PT, R7, -0x1, PT ;  /* 0xffffffff0700780c */ /* 0x000fda0003f04270 */
[----:B------:R-:W-:Y:S05]  /*09b0*/  @P0 BRA `(.L_x_12) ;  /* 0xfffffffc00e80947 */ /* 0x000fea000383ffff */
.L_x_11:
[----:B------:R-:W-:Y:S05]  /*09c0*/  WARPSYNC.ALL ;  /* 0x0000000000007948 */ /* 0x000fea0003800000 */
[----:B------:R-:W2:Y:S01]  /*09d0*/  S2UR UR5, SR_CTAID.Z ;  /* 0x00000000000579c3 */ /* 0x000ea20000002700 */
[----:B------:R-:W2:Y:S07]  /*09e0*/  LDCU UR4, c[0x0][0x374] ;  /* 0x00006e80ff0477ac */ /* 0x000eae0008000800 */
[----:B------:R-:W-:Y:S08]  /*09f0*/  BAR.SYNC.DEFER_BLOCKING 0x0 ;  /* 0x0000000000007b1d */ /* 0x000ff00000010000 */
[----:B------:R-:W3:Y:S01]  /*0a00*/  S2UR UR7, SR_CTAID.Y ;  /* 0x00000000000779c3 */ /* 0x000ee20000002600 */
[----:B------:R-:W0:Y:S01]  /*0a10*/  LDCU UR9, c[0x0][0x364] ;  /* 0x00006c80ff0977ac */ /* 0x000e220008000800 */
[----:B------:R-:W4:Y:S01]  /*0a20*/  LDCU UR15, c[0x0][0x368] ;  /* 0x00006d00ff0f77ac */ /* 0x000f220008000800 */
[----:B--2---:R-:W-:-:S03]  /*0a30*/  UIMAD UR4, UR5, UR4, URZ ;  /* 0x00000004050472a4 */ /* 0x004fc6000f8e02ff */
[----:B------:R-:W-:Y:S01]  /*0a40*/  UMOV UR5, URZ ;  /* 0x000000ff00057c82 */ /* 0x000fe20008000000 */
[----:B01----:R-:W-:Y:S02]  /*0a50*/  IMAD R4, R6, UR9, R9 ;  /* 0x0000000906047c24 */ /* 0x003fe4000f8e0209 */
[----:B------:R-:W-:Y:S01]  /*0a60*/  IMAD R2, R3, UR9, RZ ;  /* 0x0000000903027c24 */ /* 0x000fe2000f8e02ff */
[----:B---3--:R-:W-:Y:S01]  /*0a70*/  UIADD3 UR7, UP0, UPT, UR4, UR7, URZ ;  /* 0x0000000704077290 */ /* 0x008fe2000ff1e0ff */
[----:B------:R-:W-:Y:S02]  /*0a80*/  IMAD R4, R4, R3, R0 ;  /* 0x0000000304047224 */ /* 0x000fe400078e0200 */
[----:B------:R-:W-:Y:S01]  /*0a90*/  UMOV UR4, UR6 ;  /* 0x0000000600047c82 */ /* 0x000fe20008000000 */
[----:B------:R-:W-:Y:S01]  /*0aa0*/  UIADD3.X UR8, UPT, UPT, URZ, URZ, URZ, UP0, !UPT ;  /* 0x000000ffff087290 */ /* 0x000fe200087fe4ff */
[----:B----4-:R-:W-:Y:S01]  /*0ab0*/  IMAD R0, R2, UR15, RZ ;  /* 0x0000000f02007c24 */ /* 0x010fe2000f8e02ff */
[----:B------:R-:W-:Y:S01]  /*0ac0*/  UIMAD.WIDE.U32 UR4, UR14, UR7, UR4 ;  /* 0x000000070e0472a5 */ /* 0x000fe2000f8e0004 */
[----:B------:R-:W-:Y:S01]  /*0ad0*/  IADD3 R7, P1, PT, RZ, -R4, RZ ;  /* 0x80000004ff077210 */ /* 0x000fe20007f3e0ff */
[----:B------:R-:W-:-:S04]  /*0ae0*/  UIMAD UR8, UR8, UR14, URZ ;  /* 0x0000000e080872a4 */ /* 0x000fc8000f8e02ff */
[----:B------:R-:W-:Y:S01]  /*0af0*/  UIADD3 UR5, UPT, UPT, UR5, UR8, URZ ;  /* 0x0000000805057290 */ /* 0x000fe2000fffe0ff */
[----:B------:R-:W-:-:S05]  /*0b00*/  IMAD.WIDE.U32 R2, R0, UR4, RZ ;  /* 0x0000000400027c25 */ /* 0x000fca000f8e00ff */
[----:B------:R-:W-:Y:S01]  /*0b10*/  IMAD R5, R0, UR5, RZ ;  /* 0x0000000500057c24 */ /* 0x000fe2000f8e02ff */
[----:B------:R-:W-:Y:S01]  /*0b20*/  ISETP.NE.U32.AND P0, PT, R2, R7, PT ;  /* 0x000000070200720c */ /* 0x000fe20003f05070 */
[----:B------:R-:W-:-:S03]  /*0b30*/  IMAD.X R7, RZ, RZ, -0x1, P1 ;  /* 0xffffffffff077424 */ /* 0x000fc600008e06ff */
[----:B------:R-:W-:-:S04]  /*0b40*/  IADD3 R2, PT, PT, R3, R5, RZ ;  /* 0x0000000503027210 */ /* 0x000fc80007ffe0ff */
[----:B------:R-:W-:-:S13]  /*0b50*/  ISETP.NE.AND.EX P0, PT, R2, R7, PT, P0 ;  /* 0x000000070200720c */ /* 0x000fda0003f05300 */
[----:B------:R-:W-:Y:S05]  /*0b60*/  @P0 EXIT ;  /* 0x000000000000094d */ /* 0x000fea0003800000 */
[----:B------:R-:W0:Y:S02]  /*0b70*/  LDC.64 R2, c[0x0][0x390] ;  /* 0x0000e400ff027b82 */ /* 0x000e240000000a00 */
[----:B0-----:R-:W2:Y:S02]  /*0b80*/  LDG.E R0, desc[UR10][R2.64] ;  /* 0x0000000a02007981 */ /* 0x001ea4000c1e1900 */
[----:B--2---:R-:W-:Y:S01]  /*0b90*/  VIADD R4, R0, 0xf3000000 ;  /* 0xf300000000047836 */ /* 0x004fe20000000000 */
[----:B------:R0:W1:Y:S04]  /*0ba0*/  MUFU.RSQ R5, R0 ;  /* 0x0000000000057308 */ /* 0x0000680000001400 */
[----:B------:R-:W-:-:S13]  /*0bb0*/  ISETP.GT.U32.AND P0, PT, R4, 0x727fffff, PT ;  /* 0x727fffff0400780c */ /* 0x000fda0003f04070 */
[----:B01----:R-:W-:Y:S05]  /*0bc0*/  @!P0 BRA `(.L_x_13) ;  /* 0x00000000000c8947 */ /* 0x003fea0003800000 */
[----:B------:R-:W-:-:S07]  /*0bd0*/  MOV R4, 0xbf0 ;  /* 0x00000bf000047802 */ /* 0x000fce0000000f00 */
[----:B------:R-:W-:Y:S05]  /*0be0*/  CALL.REL.NOINC `($__internal_0_$__cuda_sm20_sqrt_rn_f32_slowpath) ;  /* 0x0000000000207944 */ /* 0x000fea0003c00000 */
[----:B------:R-:W-:Y:S05]  /*0bf0*/  BRA `(.L_x_14) ;  /* 0x0000000000107947 */ /* 0x000fea0003800000 */
.L_x_13:
[----:B------:R-:W-:Y:S01]  /*0c00*/  FMUL.FTZ R3, R0, R5 ;  /* 0x0000000500037220 */ /* 0x000fe20000410000 */
[----:B------:R-:W-:-:S03]  /*0c10*/  FMUL.FTZ R5, R5, 0.5 ;  /* 0x3f00000005057820 */ /* 0x000fc60000410000 */
[----:B------:R-:W-:-:S04]  /*0c20*/  FFMA R0, -R3, R3, R0 ;  /* 0x0000000303007223 */ /* 0x000fc80000000100 */
[----:B------:R-:W-:-:S07]  /*0c30*/  FFMA R5, R0, R5, R3 ;  /* 0x0000000500057223 */ /* 0x000fce0000000003 */
.L_x_14:
[----:B------:R-:W0:Y:S02]  /*0c40*/  LDC.64 R2, c[0x0][0x390] ;  /* 0x0000e400ff027b82 */ /* 0x000e240000000a00 */
[----:B0-----:R-:W-:Y:S01]  /*0c50*/  STG.E desc[UR10][R2.64], R5 ;  /* 0x0000000502007986 */ /* 0x001fe2000c10190a */
[----:B------:R-:W-:Y:S05]  /*0c60*/  EXIT ;  /* 0x000000000000794d */ /* 0x000fea0003800000 */
        .weak           $__internal_0_$__cuda_sm20_sqrt_rn_f32_slowpath
        .type           $__internal_0_$__cuda_sm20_sqrt_rn_f32_slowpath,@function
        .size           $__internal_0_$__cuda_sm20_sqrt_rn_f32_slowpath,(.L_x_17 - $__internal_0_$__cuda_sm20_sqrt_rn_f32_slowpath)
$__internal_0_$__cuda_sm20_sqrt_rn_f32_slowpath:
[----:B------:R-:W-:-:S13]  /*0c70*/  LOP3.LUT P0, RZ, R0, 0x7fffffff, RZ, 0xc0, !PT ;  /* 0x7fffffff00ff7812 */ /* 0x000fda000780c0ff */
[----:B------:R-:W-:Y:S01]  /*0c80*/  @!P0 MOV R2, R0 ;  /* 0x0000000000028202 */ /* 0x000fe20000000f00 */
[----:B------:R-:W-:Y:S06]  /*0c90*/  @!P0 BRA `(.L_x_15) ;  /* 0x0000000000448947 */ /* 0x000fec0003800000 */
[----:B------:R-:W-:-:S13]  /*0ca0*/  FSETP.GEU.FTZ.AND P0, PT, R0, RZ, PT ;  /* 0x000000ff0000720b */ /* 0x000fda0003f1e000 */
[----:B------:R-:W-:Y:S01]  /*0cb0*/  @!P0 IMAD.MOV.U32 R2, RZ, RZ, 0x7fffffff ;  /* 0x7fffffffff028424 */ /* 0x000fe200078e00ff */
[----:B------:R-:W-:Y:S06]  /*0cc0*/  @!P0 BRA `(.L_x_15) ;  /* 0x0000000000388947 */ /* 0x000fec0003800000 */
[----:B------:R-:W-:-:S13]  /*0cd0*/  FSETP.GTU.FTZ.AND P0, PT, |R0|, +INF , PT ;  /* 0x7f8000000000780b */ /* 0x000fda0003f1c200 */
[----:B------:R-:W-:Y:S01]  /*0ce0*/  @P0 FADD.FTZ R2, R0, 1 ;  /* 0x3f80000000020421 */ /* 0x000fe20000010000 */
[----:B------:R-:W-:Y:S06]  /*0cf0*/  @P0 BRA `(.L_x_15) ;  /* 0x00000000002c0947 */ /* 0x000fec0003800000 */
[----:B------:R-:W-:-:S13]  /*0d00*/  FSETP.NEU.FTZ.AND P0, PT, |R0|, +INF , PT ;  /* 0x7f8000000000780b */ /* 0x000fda0003f1d200 */
[----:B------:R-:W-:Y:S01]  /*0d10*/  @!P0 MOV R2, R0 ;  /* 0x0000000000028202 */ /* 0x000fe20000000f00 */
[----:B------:R-:W-:Y:S06]  /*0d20*/  @!P0 BRA `(.L_x_15) ;  /* 0x0000000000208947 */ /* 0x000fec0003800000 */
[----:B------:R-:W-:-:S04]  /*0d30*/  FFMA R0, R0, 1.84467440737095516160e+19, RZ ;  /* 0x5f80000000007823 */ /* 0x000fc800000000ff */
[----:B------:R-:W0:Y:S02]  /*0d40*/  MUFU.RSQ R3, R0 ;  /* 0x0000000000037308 */ /* 0x000e240000001400 */
[----:B0-----:R-:W-:Y:S01]  /*0d50*/  FMUL.FTZ R5, R0, R3 ;  /* 0x0000000300057220 */ /* 0x001fe20000410000 */
[----:B------:R-:W-:-:S03]  /*0d60*/  FMUL.FTZ R3, R3, 0.5 ;  /* 0x3f00000003037820 */ /* 0x000fc60000410000 */
[----:B------:R-:W-:-:S04]  /*0d70*/  FADD.FTZ R2, -R5, -RZ ;  /* 0x800000ff05027221 */ /* 0x000fc80000010100 */
[----:B------:R-:W-:-:S04]  /*0d80*/  FFMA R2, R5, R2, R0 ;  /* 0x0000000205027223 */ /* 0x000fc80000000000 */
[----:B------:R-:W-:-:S04]  /*0d90*/  FFMA R2, R2, R3, R5 ;  /* 0x0000000302027223 */ /* 0x000fc80000000005 */
[----:B------:R-:W-:-:S07]  /*0da0*/  FMUL.FTZ R2, R2, 2.3283064365386962891e-10 ;  /* 0x2f80000002027820 */ /* 0x000fce0000410000 */
.L_x_15:
[----:B------:R-:W-:Y:S02]  /*0db0*/  HFMA2 R3, -RZ, RZ, 0, 0 ;  /* 0x00000000ff037431 */ /* 0x000fe400000001ff */
[----:B------:R-:W-:Y:S01]  /*0dc0*/  IMAD.MOV.U32 R5, RZ, RZ, R2 ;  /* 0x000000ffff057224 */ /* 0x000fe200078e0002 */
[----:B------:R-:W-:-:S04]  /*0dd0*/  MOV R2, R4 ;  /* 0x0000000400027202 */ /* 0x000fc80000000f00 */
[----:B------:R-:W-:Y:S05]  /*0de0*/  RET.REL.NODEC R2 `(_Z19l2_norm_coop_kernelPKfiPf) ;  /* 0xfffffff002847950 */ /* 0x000fea0003c3ffff */
.L_x_16:
[----:B------:R-:W-:-:S00]  /*0df0*/  BRA `(.L_x_16) ;  /* 0xfffffffc00fc7947 */ /* 0x000fc0000383ffff */
[----:B------:R-:W-:-:S00]  /*0e00*/  NOP ;  /* 0x0000000000007918 */ /* 0x000fc00000000000 */
[----:B------:R-:W-:-:S00]  /*0e10*/  NOP ;  /* 0x0000000000007918 */ /* 0x000fc00000000000 */
[----:B------:R-:W-:-:S00]  /*0e20*/  NOP ;  /* 0x0000000000007918 */ /* 0x000fc00000000000 */
[----:B------:R-:W-:-:S00]  /*0e30*/  NOP ;  /* 0x0000000000007918 */ /* 0x000fc00000000000 */
[----:B------:R-:W-:-:S00]  /*0e40*/  NOP ;  /* 0x0000000000007918 */ /* 0x000fc00000000000 */
[----:B------:R-:W-:-:S00]  /*0e50*/  NOP ;  /* 0x0000000000007918 */ /* 0x000fc00000000000 */
[----:B------:R-:W-:-:S00]  /*0e60*/  NOP ;  /* 0x0000000000007918 */ /* 0x000fc00000000000 */
[----:B------:R-:W-:-:S00]  /*0e70*/  NOP ;  /* 0x0000000000007918 */ /* 0x000fc00000000000 */
.L_x_17:


//--------------------- .nv.shared._Z19l2_norm_coop_kernelPKfiPf --------------------------
	.section	.nv.shared._Z19l2_norm_coop_kernelPKfiPf,"aw",@nobits
	.sectionflags	@""
	.align	16
	.zero		1024


//--------------------- .nv.shared.reserved.0     --------------------------
	.section	.nv.shared.reserved.0,"aw",@nobits
	.weak		__nv_reservedSMEM_offset_0_alias
	.size		__nv_reservedSMEM_offset_0_alias, 0, 64
	.other		__nv_reservedSMEM_offset_0_alias,@"STO_CUDA_RESERVED_SHARED STV_DEFAULT"
__nv_reservedSMEM_offset_0_alias:
	.zero		0
	.zero		64


//--------------------- .nv.constant0._Z19l2_norm_coop_kernelPKfiPf --------------------------
	.section	.nv.constant0._Z19l2_norm_coop_kernelPKfiPf,"a",@progbits
	.sectionflags	@""
	.align	4
.nv.constant0._Z19l2_norm_coop_kernelPKfiPf:
	.zero		920


//--------------------- SYMBOLS --------------------------

	.type		.nv.reservedSmem.offset0,@object
	.size		.nv.reservedSmem.offset0,0x4
	.type		.nv.reservedSmem.cap,@object
	.size		.nv.reservedSmem.cap,0x4
